//
// Generated by NVIDIA NVVM Compiler
//
// Compiler Build ID: CL-36424714
// Cuda compilation tools, release 13.0, V13.0.88
// Based on NVVM 20.0.0
//

.version 9.0
.target sm_100
.address_size 64

	// .globl	_Z14conv_2d_kernelPKfS0_Pfiiiiii

.visible .entry _Z14conv_2d_kernelPKfS0_Pfiiiiii(
	.param .u64 .ptr .align 1 _Z14conv_2d_kernelPKfS0_Pfiiiiii_param_0,
	.param .u64 .ptr .align 1 _Z14conv_2d_kernelPKfS0_Pfiiiiii_param_1,
	.param .u64 .ptr .align 1 _Z14conv_2d_kernelPKfS0_Pfiiiiii_param_2,
	.param .u32 _Z14conv_2d_kernelPKfS0_Pfiiiiii_param_3,
	.param .u32 _Z14conv_2d_kernelPKfS0_Pfiiiiii_param_4,
	.param .u32 _Z14conv_2d_kernelPKfS0_Pfiiiiii_param_5,
	.param .u32 _Z14conv_2d_kernelPKfS0_Pfiiiiii_param_6,
	.param .u32 _Z14conv_2d_kernelPKfS0_Pfiiiiii_param_7,
	.param .u32 _Z14conv_2d_kernelPKfS0_Pfiiiiii_param_8
)
{
	.reg .pred 	%p<15>;
	.reg .b32 	%r<51>;
	.reg .b32 	%f<119>;
	.reg .b64 	%rd<44>;

	ld.param.u64 	%rd9, [_Z14conv_2d_kernelPKfS0_Pfiiiiii_param_0];
	ld.param.u64 	%rd10, [_Z14conv_2d_kernelPKfS0_Pfiiiiii_param_1];
	ld.param.u64 	%rd8, [_Z14conv_2d_kernelPKfS0_Pfiiiiii_param_2];
	ld.param.u32 	%r21, [_Z14conv_2d_kernelPKfS0_Pfiiiiii_param_4];
	ld.param.u32 	%r22, [_Z14conv_2d_kernelPKfS0_Pfiiiiii_param_5];
	ld.param.u32 	%r23, [_Z14conv_2d_kernelPKfS0_Pfiiiiii_param_6];
	ld.param.u32 	%r25, [_Z14conv_2d_kernelPKfS0_Pfiiiiii_param_7];
	ld.param.u32 	%r24, [_Z14conv_2d_kernelPKfS0_Pfiiiiii_param_8];
	cvta.to.global.u64 	%rd1, %rd10;
	cvta.to.global.u64 	%rd2, %rd9;
	mov.u32 	%r26, %ctaid.y;
	mov.u32 	%r27, %ntid.y;
	mov.u32 	%r28, %tid.y;
	mad.lo.s32 	%r1, %r26, %r27, %r28;
	mov.u32 	%r29, %ctaid.x;
	mov.u32 	%r30, %ntid.x;
	mov.u32 	%r31, %tid.x;
	mad.lo.s32 	%r2, %r29, %r30, %r31;
	setp.ge.s32 	%p1, %r1, %r25;
	setp.ge.s32 	%p2, %r2, %r24;
	or.pred  	%p3, %p1, %p2;
	@%p3 bra 	$L__BB0_18;
	mov.f32 	%f117, 0f00000000;
	min.s32 	%r32, %r22, %r23;
	setp.lt.s32 	%p4, %r32, 1;
	@%p4 bra 	$L__BB0_17;
	and.b32  	%r3, %r23, 15;
	and.b32  	%r4, %r23, 7;
	and.b32  	%r5, %r23, 2147483632;
	and.b32  	%r6, %r23, 3;
	neg.s32 	%r7, %r5;
	mov.f32 	%f117, 0f00000000;
	mov.b32 	%r45, 0;
$L__BB0_3:
	setp.lt.u32 	%p5, %r23, 16;
	add.s32 	%r35, %r45, %r1;
	mad.lo.s32 	%r9, %r35, %r21, %r2;
	mul.lo.s32 	%r10, %r45, %r23;
	mov.b32 	%r49, 0;
	@%p5 bra 	$L__BB0_6;
	mul.wide.u32 	%rd11, %r10, 4;
	add.s64 	%rd12, %rd1, %rd11;
	add.s64 	%rd43, %rd12, 32;
	mov.u32 	%r46, %r9;
	mov.u32 	%r47, %r7;
$L__BB0_5:
	.pragma "nounroll";
	mul.wide.s32 	%rd13, %r46, 4;
	add.s64 	%rd14, %rd2, %rd13;
	ld.global.f32 	%f20, [%rd14];
	ld.global.f32 	%f21, [%rd43+-32];
	fma.rn.f32 	%f22, %f20, %f21, %f117;
	ld.global.f32 	%f23, [%rd14+4];
	ld.global.f32 	%f24, [%rd43+-28];
	fma.rn.f32 	%f25, %f23, %f24, %f22;
	ld.global.f32 	%f26, [%rd14+8];
	ld.global.f32 	%f27, [%rd43+-24];
	fma.rn.f32 	%f28, %f26, %f27, %f25;
	ld.global.f32 	%f29, [%rd14+12];
	ld.global.f32 	%f30, [%rd43+-20];
	fma.rn.f32 	%f31, %f29, %f30, %f28;
	ld.global.f32 	%f32, [%rd14+16];
	ld.global.f32 	%f33, [%rd43+-16];
	fma.rn.f32 	%f34, %f32, %f33, %f31;
	ld.global.f32 	%f35, [%rd14+20];
	ld.global.f32 	%f36, [%rd43+-12];
	fma.rn.f32 	%f37, %f35, %f36, %f34;
	ld.global.f32 	%f38, [%rd14+24];
	ld.global.f32 	%f39, [%rd43+-8];
	fma.rn.f32 	%f40, %f38, %f39, %f37;
	ld.global.f32 	%f41, [%rd14+28];
	ld.global.f32 	%f42, [%rd43+-4];
	fma.rn.f32 	%f43, %f41, %f42, %f40;
	ld.global.f32 	%f44, [%rd14+32];
	ld.global.f32 	%f45, [%rd43];
	fma.rn.f32 	%f46, %f44, %f45, %f43;
	ld.global.f32 	%f47, [%rd14+36];
	ld.global.f32 	%f48, [%rd43+4];
	fma.rn.f32 	%f49, %f47, %f48, %f46;
	ld.global.f32 	%f50, [%rd14+40];
	ld.global.f32 	%f51, [%rd43+8];
	fma.rn.f32 	%f52, %f50, %f51, %f49;
	ld.global.f32 	%f53, [%rd14+44];
	ld.global.f32 	%f54, [%rd43+12];
	fma.rn.f32 	%f55, %f53, %f54, %f52;
	ld.global.f32 	%f56, [%rd14+48];
	ld.global.f32 	%f57, [%rd43+16];
	fma.rn.f32 	%f58, %f56, %f57, %f55;
	ld.global.f32 	%f59, [%rd14+52];
	ld.global.f32 	%f60, [%rd43+20];
	fma.rn.f32 	%f61, %f59, %f60, %f58;
	ld.global.f32 	%f62, [%rd14+56];
	ld.global.f32 	%f63, [%rd43+24];
	fma.rn.f32 	%f64, %f62, %f63, %f61;
	ld.global.f32 	%f65, [%rd14+60];
	ld.global.f32 	%f66, [%rd43+28];
	fma.rn.f32 	%f117, %f65, %f66, %f64;
	add.s32 	%r47, %r47, 16;
	add.s32 	%r46, %r46, 16;
	add.s64 	%rd43, %rd43, 64;
	setp.ne.s32 	%p6, %r47, 0;
	mov.u32 	%r49, %r5;
	@%p6 bra 	$L__BB0_5;
$L__BB0_6:
	setp.eq.s32 	%p7, %r3, 0;
	@%p7 bra 	$L__BB0_16;
	add.s32 	%r36, %r3, -1;
	setp.lt.u32 	%p8, %r36, 7;
	@%p8 bra 	$L__BB0_9;
	add.s32 	%r37, %r9, %r49;
	mul.wide.s32 	%rd15, %r37, 4;
	add.s64 	%rd16, %rd2, %rd15;
	ld.global.f32 	%f68, [%rd16];
	add.s32 	%r38, %r49, %r10;
	mul.wide.u32 	%rd17, %r38, 4;
	add.s64 	%rd18, %rd1, %rd17;
	ld.global.f32 	%f69, [%rd18];
	fma.rn.f32 	%f70, %f68, %f69, %f117;
	ld.global.f32 	%f71, [%rd16+4];
	cvt.u64.u32 	%rd19, %r10;
	cvt.u64.u32 	%rd20, %r49;
	add.s64 	%rd21, %rd20, %rd19;
	shl.b64 	%rd22, %rd21, 2;
	add.s64 	%rd23, %rd1, %rd22;
	ld.global.f32 	%f72, [%rd23+4];
	fma.rn.f32 	%f73, %f71, %f72, %f70;
	ld.global.f32 	%f74, [%rd16+8];
	ld.global.f32 	%f75, [%rd23+8];
	fma.rn.f32 	%f76, %f74, %f75, %f73;
	ld.global.f32 	%f77, [%rd16+12];
	ld.global.f32 	%f78, [%rd23+12];
	fma.rn.f32 	%f79, %f77, %f78, %f76;
	ld.global.f32 	%f80, [%rd16+16];
	ld.global.f32 	%f81, [%rd23+16];
	fma.rn.f32 	%f82, %f80, %f81, %f79;
	ld.global.f32 	%f83, [%rd16+20];
	ld.global.f32 	%f84, [%rd23+20];
	fma.rn.f32 	%f85, %f83, %f84, %f82;
	ld.global.f32 	%f86, [%rd16+24];
	ld.global.f32 	%f87, [%rd23+24];
	fma.rn.f32 	%f88, %f86, %f87, %f85;
	ld.global.f32 	%f89, [%rd16+28];
	ld.global.f32 	%f90, [%rd23+28];
	fma.rn.f32 	%f117, %f89, %f90, %f88;
	add.s32 	%r49, %r49, 8;
$L__BB0_9:
	setp.eq.s32 	%p9, %r4, 0;
	@%p9 bra 	$L__BB0_16;
	add.s32 	%r39, %r4, -1;
	setp.lt.u32 	%p10, %r39, 3;
	@%p10 bra 	$L__BB0_12;
	add.s32 	%r40, %r9, %r49;
	mul.wide.s32 	%rd24, %r40, 4;
	add.s64 	%rd25, %rd2, %rd24;
	ld.global.f32 	%f92, [%rd25];
	add.s32 	%r41, %r49, %r10;
	mul.wide.u32 	%rd26, %r41, 4;
	add.s64 	%rd27, %rd1, %rd26;
	ld.global.f32 	%f93, [%rd27];
	fma.rn.f32 	%f94, %f92, %f93, %f117;
	ld.global.f32 	%f95, [%rd25+4];
	cvt.u64.u32 	%rd28, %r10;
	cvt.u64.u32 	%rd29, %r49;
	add.s64 	%rd30, %rd29, %rd28;
	shl.b64 	%rd31, %rd30, 2;
	add.s64 	%rd32, %rd1, %rd31;
	ld.global.f32 	%f96, [%rd32+4];
	fma.rn.f32 	%f97, %f95, %f96, %f94;
	ld.global.f32 	%f98, [%rd25+8];
	ld.global.f32 	%f99, [%rd32+8];
	fma.rn.f32 	%f100, %f98, %f99, %f97;
	ld.global.f32 	%f101, [%rd25+12];
	ld.global.f32 	%f102, [%rd32+12];
	fma.rn.f32 	%f117, %f101, %f102, %f100;
	add.s32 	%r49, %r49, 4;
$L__BB0_12:
	setp.eq.s32 	%p11, %r6, 0;
	@%p11 bra 	$L__BB0_16;
	setp.eq.s32 	%p12, %r6, 1;
	add.s32 	%r42, %r9, %r49;
	mul.wide.s32 	%rd33, %r42, 4;
	add.s64 	%rd6, %rd2, %rd33;
	ld.global.f32 	%f103, [%rd6];
	add.s32 	%r43, %r49, %r10;
	mul.wide.u32 	%rd34, %r43, 4;
	add.s64 	%rd35, %rd1, %rd34;
	ld.global.f32 	%f104, [%rd35];
	fma.rn.f32 	%f117, %f103, %f104, %f117;
	@%p12 bra 	$L__BB0_16;
	setp.eq.s32 	%p13, %r6, 2;
	ld.global.f32 	%f105, [%rd6+4];
	cvt.u64.u32 	%rd36, %r10;
	cvt.u64.u32 	%rd37, %r49;
	add.s64 	%rd38, %rd37, %rd36;
	shl.b64 	%rd39, %rd38, 2;
	add.s64 	%rd7, %rd1, %rd39;
	ld.global.f32 	%f106, [%rd7+4];
	fma.rn.f32 	%f117, %f105, %f106, %f117;
	@%p13 bra 	$L__BB0_16;
	ld.global.f32 	%f107, [%rd6+8];
	ld.global.f32 	%f108, [%rd7+8];
	fma.rn.f32 	%f117, %f107, %f108, %f117;
$L__BB0_16:
	add.s32 	%r45, %r45, 1;
	setp.ne.s32 	%p14, %r45, %r22;
	@%p14 bra 	$L__BB0_3;
$L__BB0_17:
	mad.lo.s32 	%r44, %r24, %r1, %r2;
	cvta.to.global.u64 	%rd40, %rd8;
	mul.wide.s32 	%rd41, %r44, 4;
	add.s64 	%rd42, %rd40, %rd41;
	st.global.f32 	[%rd42], %f117;
$L__BB0_18:
	ret;

}


// ===== COMPILED SASS (sm_100) =====

	.target	sm_100

	.elftype	@"ET_EXEC"


//--------------------- .note.nv.tkinfo           --------------------------
	.section	.note.nv.tkinfo,"",@"SHT_NOTE"
	.sectionflags	@"SHF_NOTE_NV_TKINFO"
	.tkinfo
        /*0018*/ 	.word	0x00000002
        /*0030*/ 	.string	""
        /*0030*/ 	.string	"ptxas"
        /*0030*/ 	.string	"Cuda compilation tools, release 13.0, V13.0.88"
        /*0030*/ 	.string	"Build cuda_13.0.r13.0/compiler.36424714_0"
        /*0030*/ 	.string	"-arch sm_100 -m 64 "



//--------------------- .note.nv.cuinfo           --------------------------
	.section	.note.nv.cuinfo,"",@"SHT_NOTE"
	.sectionflags	@"SHF_NOTE_NV_CUINFO"
        /*0018*/ 	.short	0x0002
        /*001a*/ 	.short	0x0064
        /*001c*/ 	.short	0x0082
	.zero		2


//--------------------- .nv.info                  --------------------------
	.section	.nv.info,"",@"SHT_CUDA_INFO"
	.align	4


	//----- nvinfo : EIATTR_REGCOUNT
	.align		4
        /*0000*/ 	.byte	0x04, 0x2f
        /*0002*/ 	.short	(.L_1 - .L_0)
	.align		4
.L_0:
        /*0004*/ 	.word	index@(_Z14conv_2d_kernelPKfS0_Pfiiiiii)
        /*0008*/ 	.word	0x00000020


	//----- nvinfo : EIATTR_FRAME_SIZE
	.align		4
.L_1:
        /*000c*/ 	.byte	0x04, 0x11
        /*000e*/ 	.short	(.L_3 - .L_2)
	.align		4
.L_2:
        /*0010*/ 	.word	index@(_Z14conv_2d_kernelPKfS0_Pfiiiiii)
        /*0014*/ 	.word	0x00000000


	//----- nvinfo : EIATTR_MIN_STACK_SIZE
	.align		4
.L_3:
        /*0018*/ 	.byte	0x04, 0x12
        /*001a*/ 	.short	(.L_5 - .L_4)
	.align		4
.L_4:
        /*001c*/ 	.word	index@(_Z14conv_2d_kernelPKfS0_Pfiiiiii)
        /*0020*/ 	.word	0x00000000
.L_5:


//--------------------- .nv.compat                --------------------------
	.section	.nv.compat,"",@"SHT_CUDA_COMPAT_INFO"
	.align	4
        /*0000*/ 	.byte	0x02, 0x09, 0x00, 0x00, 0x02, 0x02, 0x01, 0x00, 0x02, 0x05, 0x05, 0x00, 0x03, 0x07, 0x01, 0x01
        /*0010*/ 	.byte	0x02, 0x03, 0x00, 0x00, 0x02, 0x06, 0x01, 0x00, 0x04, 0x0b, 0x08, 0x00, 0x09, 0x00, 0x00, 0x00
        /*0020*/ 	.byte	0x00, 0x00, 0x00, 0x00


//--------------------- .nv.info._Z14conv_2d_kernelPKfS0_Pfiiiiii --------------------------
	.section	.nv.info._Z14conv_2d_kernelPKfS0_Pfiiiiii,"",@"SHT_CUDA_INFO"
	.sectionflags	@""
	.align	4


	//----- nvinfo : EIATTR_CUDA_API_VERSION
	.align		4
        /*0000*/ 	.byte	0x04, 0x37
        /*0002*/ 	.short	(.L_7 - .L_6)
.L_6:
        /*0004*/ 	.word	0x00000082


	//----- nvinfo : EIATTR_KPARAM_INFO
	.align		4
.L_7:
        /*0008*/ 	.byte	0x04, 0x17
        /*000a*/ 	.short	(.L_9 - .L_8)
.L_8:
        /*000c*/ 	.word	0x00000000
        /*0010*/ 	.short	0x0008
        /*0012*/ 	.short	0x002c
        /*0014*/ 	.byte	0x00, 0xf0, 0x11, 0x00


	//----- nvinfo : EIATTR_KPARAM_INFO
	.align		4
.L_9:
        /*0018*/ 	.byte	0x04, 0x17
        /*001a*/ 	.short	(.L_11 - .L_10)
.L_10:
        /*001c*/ 	.word	0x00000000
        /*0020*/ 	.short	0x0007
        /*0022*/ 	.short	0x0028
        /*0024*/ 	.byte	0x00, 0xf0, 0x11, 0x00


	//----- nvinfo : EIATTR_KPARAM_INFO
	.align		4
.L_11:
        /*0028*/ 	.byte	0x04, 0x17
        /*002a*/ 	.short	(.L_13 - .L_12)
.L_12:
        /*002c*/ 	.word	0x00000000
        /*0030*/ 	.short	0x0006
        /*0032*/ 	.short	0x0024
        /*0034*/ 	.byte	0x00, 0xf0, 0x11, 0x00


	//----- nvinfo : EIATTR_KPARAM_INFO
	.align		4
.L_13:
        /*0038*/ 	.byte	0x04, 0x17
        /*003a*/ 	.short	(.L_15 - .L_14)
.L_14:
        /*003c*/ 	.word	0x00000000
        /*0040*/ 	.short	0x0005
        /*0042*/ 	.short	0x0020
        /*0044*/ 	.byte	0x00, 0xf0, 0x11, 0x00


	//----- nvinfo : EIATTR_KPARAM_INFO
	.align		4
.L_15:
        /*0048*/ 	.byte	0x04, 0x17
        /*004a*/ 	.short	(.L_17 - .L_16)
.L_16:
        /*004c*/ 	.word	0x00000000
        /*0050*/ 	.short	0x0004
        /*0052*/ 	.short	0x001c
        /*0054*/ 	.byte	0x00, 0xf0, 0x11, 0x00


	//----- nvinfo : EIATTR_KPARAM_INFO
	.align		4
.L_17:
        /*0058*/ 	.byte	0x04, 0x17
        /*005a*/ 	.short	(.L_19 - .L_18)
.L_18:
        /*005c*/ 	.word	0x00000000
        /*0060*/ 	.short	0x0003
        /*0062*/ 	.short	0x0018
        /*0064*/ 	.byte	0x00, 0xf0, 0x11, 0x00


	//----- nvinfo : EIATTR_KPARAM_INFO
	.align		4
.L_19:
        /*0068*/ 	.byte	0x04, 0x17
        /*006a*/ 	.short	(.L_21 - .L_20)
.L_20:
        /*006c*/ 	.word	0x00000000
        /*0070*/ 	.short	0x0002
        /*0072*/ 	.short	0x0010
        /*0074*/ 	.byte	0x00, 0xf5, 0x21, 0x00


	//----- nvinfo : EIATTR_KPARAM_INFO
	.align		4
.L_21:
        /*0078*/ 	.byte	0x04, 0x17
        /*007a*/ 	.short	(.L_23 - .L_22)
.L_22:
        /*007c*/ 	.word	0x00000000
        /*0080*/ 	.short	0x0001
        /*0082*/ 	.short	0x0008
        /*0084*/ 	.byte	0x00, 0xf5, 0x21, 0x00


	//----- nvinfo : EIATTR_KPARAM_INFO
	.align		4
.L_23:
        /*0088*/ 	.byte	0x04, 0x17
        /*008a*/ 	.short	(.L_25 - .L_24)
.L_24:
        /*008c*/ 	.word	0x00000000
        /*0090*/ 	.short	0x0000
        /*0092*/ 	.short	0x0000
        /*0094*/ 	.byte	0x00, 0xf5, 0x21, 0x00


	//----- nvinfo : EIATTR_SPARSE_MMA_MASK
	.align		4
.L_25:
        /*0098*/ 	.byte	0x03, 0x50
        /*009a*/ 	.short	0x0000


	//----- nvinfo : EIATTR_MAXREG_COUNT
	.align		4
        /*009c*/ 	.byte	0x03, 0x1b
        /*009e*/ 	.short	0x00ff


	//----- nvinfo : EIATTR_MERCURY_ISA_VERSION
	.align		4
        /*00a0*/ 	.byte	0x03, 0x5f
        /*00a2*/ 	.short	0x0101


	//----- nvinfo : EIATTR_VRC_CTA_INIT_COUNT
	.align		4
        /*00a4*/ 	.byte	0x02, 0x4a
	.zero		1
	.zero		1


	//----- nvinfo : EIATTR_EXIT_INSTR_OFFSETS
	.align		4
        /*00a8*/ 	.byte	0x04, 0x1c
        /*00aa*/ 	.short	(.L_27 - .L_26)


	//   ....[0]....
.L_26:
        /*00ac*/ 	.word	0x000000c0


	//   ....[1]....
        /*00b0*/ 	.word	0x00000cc0


	//----- nvinfo : EIATTR_CBANK_PARAM_SIZE
	.align		4
.L_27:
        /*00b4*/ 	.byte	0x03, 0x19
        /*00b6*/ 	.short	0x0030


	//----- nvinfo : EIATTR_PARAM_CBANK
	.align		4
        /*00b8*/ 	.byte	0x04, 0x0a
        /*00ba*/ 	.short	(.L_29 - .L_28)
	.align		4
.L_28:
        /*00bc*/ 	.word	index@(.nv.constant0._Z14conv_2d_kernelPKfS0_Pfiiiiii)
        /*00c0*/ 	.short	0x0380
        /*00c2*/ 	.short	0x0030


	//----- nvinfo : EIATTR_SW_WAR
	.align		4
.L_29:
        /*00c4*/ 	.byte	0x04, 0x36
        /*00c6*/ 	.short	(.L_31 - .L_30)
.L_30:
        /*00c8*/ 	.word	0x00000008
.L_31:


//--------------------- .nv.callgraph             --------------------------
	.section	.nv.callgraph,"",@"SHT_CUDA_CALLGRAPH"
	.align	4
	.sectionentsize	8
	.align		4
        /*0000*/ 	.word	0x00000000
	.align		4
        /*0004*/ 	.word	0xffffffff
	.align		4
        /*0008*/ 	.word	0x00000000
	.align		4
        /*000c*/ 	.word	0xfffffffe
	.align		4
        /*0010*/ 	.word	0x00000000
	.align		4
        /*0014*/ 	.word	0xfffffffd
	.align		4
        /*0018*/ 	.word	0x00000000
	.align		4
        /*001c*/ 	.word	0xfffffffc


//--------------------- .text._Z14conv_2d_kernelPKfS0_Pfiiiiii --------------------------
	.section	.text._Z14conv_2d_kernelPKfS0_Pfiiiiii,"ax",@progbits
	.align	128
        .global         _Z14conv_2d_kernelPKfS0_Pfiiiiii
        .type           _Z14conv_2d_kernelPKfS0_Pfiiiiii,@function
        .size           _Z14conv_2d_kernelPKfS0_Pfiiiiii,(.L_x_8 - _Z14conv_2d_kernelPKfS0_Pfiiiiii)
        .other          _Z14conv_2d_kernelPKfS0_Pfiiiiii,@"STO_CUDA_ENTRY STV_DEFAULT"
_Z14conv_2d_kernelPKfS0_Pfiiiiii:
.text._Z14conv_2d_kernelPKfS0_Pfiiiiii:
[----:B------:R-:W-:Y:S01]  /*0000*/  LDC R1, c[0x0][0x37c] ;  /* 0x0000df00ff017b82 */ /* 0x000fe20000000800 */
[----:B------:R-:W0:Y:S07]  /*0010*/  S2R R3, SR_TID.X ;  /* 0x0000000000037919 */ /* 0x000e2e0000002100 */
[----:B------:R-:W1:Y:S01]  /*0020*/  LDC R7, c[0x0][0x364] ;  /* 0x0000d900ff077b82 */ /* 0x000e620000000800 */
[----:B------:R-:W2:Y:S01]  /*0030*/  LDCU.64 UR6, c[0x0][0x3a8] ;  /* 0x00007500ff0677ac */ /* 0x000ea20008000a00 */
[----:B------:R-:W1:Y:S06]  /*0040*/  S2R R2, SR_TID.Y ;  /* 0x0000000000027919 */ /* 0x000e6c0000002200 */
[----:B------:R-:W0:Y:S08]  /*0050*/  S2UR UR5, SR_CTAID.X ;  /* 0x00000000000579c3 */ /* 0x000e300000002500 */
[----:B------:R-:W0:Y:S08]  /*0060*/  LDC R0, c[0x0][0x360] ;  /* 0x0000d800ff007b82 */ /* 0x000e300000000800 */
[----:B------:R-:W1:Y:S01]  /*0070*/  S2UR UR4, SR_CTAID.Y ;  /* 0x00000000000479c3 */ /* 0x000e620000002600 */
[----:B0-----:R-:W-:-:S05]  /*0080*/  IMAD R0, R0, UR5, R3 ;  /* 0x0000000500007c24 */ /* 0x001fca000f8e0203 */
[----:B--2---:R-:W-:Y:S01]  /*0090*/  ISETP.GE.AND P0, PT, R0, UR7, PT ;  /* 0x0000000700007c0c */ /* 0x004fe2000bf06270 */
[----:B-1----:R-:W-:-:S05]  /*00a0*/  IMAD R7, R7, UR4, R2 ;  /* 0x0000000407077c24 */ /* 0x002fca000f8e0202 */
[----:B------:R-:W-:-:S13]  /*00b0*/  ISETP.GE.OR P0, PT, R7, UR6, P0 ;  /* 0x0000000607007c0c */ /* 0x000fda0008706670 */
[----:B------:R-:W-:Y:S05]  /*00c0*/  @P0 EXIT ;  /* 0x000000000000094d */ /* 0x000fea0003800000 */
[----:B------:R-:W0:Y:S01]  /*00d0*/  LDC.64 R2, c[0x0][0x3a0] ;  /* 0x0000e800ff027b82 */ /* 0x000e220000000a00 */
[----:B------:R-:W1:Y:S01]  /*00e0*/  LDCU.64 UR8, c[0x0][0x358] ;  /* 0x00006b00ff0877ac */ /* 0x000e620008000a00 */
[----:B------:R-:W-:Y:S01]  /*00f0*/  HFMA2 R13, -RZ, RZ, 0, 0 ;  /* 0x00000000ff0d7431 */ /* 0x000fe200000001ff */
[----:B0-----:R-:W-:-:S04]  /*0100*/  VIMNMX R2, PT, PT, R2, R3, PT ;  /* 0x0000000302027248 */ /* 0x001fc80003fe0100 */
[----:B------:R-:W-:-:S13]  /*0110*/  ISETP.GE.AND P0, PT, R2, 0x1, PT ;  /* 0x000000010200780c */ /* 0x000fda0003f06270 */
[----:B-1----:R-:W-:Y:S05]  /*0120*/  @!P0 BRA `(.L_x_0) ;  /* 0x0000000800d08947 */ /* 0x002fea0003800000 */
[C---:B------:R-:W-:Y:S01]  /*0130*/  LOP3.LUT R8, R3.reuse, 0x7ffffff0, RZ, 0xc0, !PT ;  /* 0x7ffffff003087812 */ /* 0x040fe200078ec0ff */
[----:B------:R-:W-:Y:S01]  /*0140*/  UMOV UR4, URZ ;  /* 0x000000ff00047c82 */ /* 0x000fe20008000000 */
[C---:B------:R-:W-:Y:S02]  /*0150*/  LOP3.LUT R23, R3.reuse, 0xf, RZ, 0xc0, !PT ;  /* 0x0000000f03177812 */ /* 0x040fe400078ec0ff */
[C---:B------:R-:W-:Y:S02]  /*0160*/  LOP3.LUT R24, R3.reuse, 0x7, RZ, 0xc0, !PT ;  /* 0x0000000703187812 */ /* 0x040fe400078ec0ff */
[----:B------:R-:W-:Y:S02]  /*0170*/  LOP3.LUT R9, R3, 0x3, RZ, 0xc0, !PT ;  /* 0x0000000303097812 */ /* 0x000fe400078ec0ff */
[----:B------:R-:W-:Y:S02]  /*0180*/  MOV R13, RZ ;  /* 0x000000ff000d7202 */ /* 0x000fe40000000f00 */
[----:B------:R-:W-:-:S07]  /*0190*/  IADD3 R10, PT, PT, -R8, RZ, RZ ;  /* 0x000000ff080a7210 */ /* 0x000fce0007ffe1ff */
.L_x_6:
[----:B------:R-:W0:Y:S01]  /*01a0*/  LDCU.64 UR6, c[0x0][0x3a0] ;  /* 0x00007400ff0677ac */ /* 0x000e220008000a00 */
[----:B------:R-:W-:Y:S01]  /*01b0*/  IADD3 R11, PT, PT, R7, UR4, RZ ;  /* 0x00000004070b7c10 */ /* 0x000fe2000fffe0ff */
[----:B------:R-:W-:Y:S01]  /*01c0*/  IMAD.MOV.U32 R6, RZ, RZ, RZ ;  /* 0x000000ffff067224 */ /* 0x000fe200078e00ff */
[----:B------:R-:W1:Y:S01]  /*01d0*/  LDCU UR5, c[0x0][0x39c] ;  /* 0x00007380ff0577ac */ /* 0x000e620008000800 */
[----:B0-----:R-:W-:Y:S02]  /*01e0*/  UISETP.GE.U32.AND UP1, UPT, UR7, 0x10, UPT ;  /* 0x000000100700788c */ /* 0x001fe4000bf26070 */
[----:B------:R-:W-:Y:S02]  /*01f0*/  UIMAD UR10, UR4, UR7, URZ ;  /* 0x00000007040a72a4 */ /* 0x000fe4000f8e02ff */
[----:B------:R-:W-:Y:S01]  /*0200*/  UIADD3 UR4, UPT, UPT, UR4, 0x1, URZ ;  /* 0x0000000104047890 */ /* 0x000fe2000fffe0ff */
[----:B-1----:R-:W-:-:S03]  /*0210*/  IMAD R11, R11, UR5, R0 ;  /* 0x000000050b0b7c24 */ /* 0x002fc6000f8e0200 */
[----:B------:R-:W-:Y:S01]  /*0220*/  UISETP.NE.AND UP0, UPT, UR4, UR6, UPT ;  /* 0x000000060400728c */ /* 0x000fe2000bf05270 */
[----:B------:R-:W-:Y:S10]  /*0230*/  BRA.U !UP1, `(.L_x_1) ;  /* 0x00000005090c7547 */ /* 0x000ff4000b800000 */
[----:B------:R-:W0:Y:S01]  /*0240*/  LDCU.64 UR6, c[0x0][0x388] ;  /* 0x00007100ff0677ac */ /* 0x000e220008000a00 */
[----:B------:R-:W-:Y:S02]  /*0250*/  MOV R6, R11 ;  /* 0x0000000b00067202 */ /* 0x000fe40000000f00 */
[----:B------:R-:W-:Y:S01]  /*0260*/  MOV R12, R10 ;  /* 0x0000000a000c7202 */ /* 0x000fe20000000f00 */
[----:B0-----:R-:W-:-:S04]  /*0270*/  UIMAD.WIDE.U32 UR6, UR10, 0x4, UR6 ;  /* 0x000000040a0678a5 */ /* 0x001fc8000f8e0006 */
[----:B------:R-:W-:-:S04]  /*0280*/  UIADD3 UR5, UP1, UPT, UR6, 0x20, URZ ;  /* 0x0000002006057890 */ /* 0x000fc8000ff3e0ff */
[----:B------:R-:W-:Y:S02]  /*0290*/  UIADD3.X UR6, UPT, UPT, URZ, UR7, URZ, UP1, !UPT ;  /* 0x00000007ff067290 */ /* 0x000fe40008ffe4ff */
[----:B------:R-:W-:-:S04]  /*02a0*/  MOV R16, UR5 ;  /* 0x0000000500107c02 */ /* 0x000fc80008000f00 */
[----:B------:R-:W-:-:S07]  /*02b0*/  IMAD.U32 R17, RZ, RZ, UR6 ;  /* 0x00000006ff117e24 */ /* 0x000fce000f8e00ff */
.L_x_2:
[----:B------:R-:W0:Y:S01]  /*02c0*/  LDC.64 R2, c[0x0][0x380] ;  /* 0x0000e000ff027b82 */ /* 0x000e220000000a00 */
[----:B------:R-:W-:Y:S02]  /*02d0*/  MOV R4, R16 ;  /* 0x0000001000047202 */ /* 0x000fe40000000f00 */
[----:B------:R-:W-:-:S05]  /*02e0*/  MOV R5, R17 ;  /* 0x0000001100057202 */ /* 0x000fca0000000f00 */
[----:B------:R-:W2:Y:S04]  /*02f0*/  LDG.E R19, desc[UR8][R4.64+-0x20] ;  /* 0xffffe00804137981 */ /* 0x000ea8000c1e1900 */
[----:B------:R-:W3:Y:S04]  /*0300*/  LDG.E R27, desc[UR8][R4.64+-0x1c] ;  /* 0xffffe408041b7981 */ /* 0x000ee8000c1e1900 */
[----:B------:R-:W4:Y:S04]  /*0310*/  LDG.E R17, desc[UR8][R4.64+-0x18] ;  /* 0xffffe80804117981 */ /* 0x000f28000c1e1900 */
[----:B------:R-:W5:Y:S01]  /*0320*/  LDG.E R15, desc[UR8][R4.64+-0x14] ;  /* 0xffffec08040f7981 */ /* 0x000f62000c1e1900 */
[----:B0-----:R-:W-:-:S03]  /*0330*/  IMAD.WIDE R2, R6, 0x4, R2 ;  /* 0x0000000406027825 */ /* 0x001fc600078e0202 */
[----:B------:R-:W5:Y:S04]  /*0340*/  LDG.E R14, desc[UR8][R4.64+-0x10] ;  /* 0xfffff008040e7981 */ /* 0x000f68000c1e1900 */
[----:B------:R-:W2:Y:S04]  /*0350*/  LDG.E R20, desc[UR8][R2.64] ;  /* 0x0000000802147981 */ /* 0x000ea8000c1e1900 */
[----:B------:R-:W3:Y:S04]  /*0360*/  LDG.E R26, desc[UR8][R2.64+0x4] ;  /* 0x00000408021a7981 */ /* 0x000ee8000c1e1900 */
[----:B------:R-:W4:Y:S04]  /*0370*/  LDG.E R18, desc[UR8][R2.64+0x8] ;  /* 0x0000080802127981 */ /* 0x000f28000c1e1900 */
[----:B------:R-:W5:Y:S04]  /*0380*/  LDG.E R16, desc[UR8][R2.64+0xc] ;  /* 0x00000c0802107981 */ /* 0x000f68000c1e1900 */
[----:B------:R-:W5:Y:S04]  /*0390*/  LDG.E R25, desc[UR8][R2.64+0x10] ;  /* 0x0000100802197981 */ /* 0x000f68000c1e1900 */
[----:B------:R-:W5:Y:S04]  /*03a0*/  LDG.E R21, desc[UR8][R4.64+-0xc] ;  /* 0xfffff40804157981 */ /* 0x000f68000c1e1900 */
[----:B------:R-:W5:Y:S01]  /*03b0*/  LDG.E R22, desc[UR8][R2.64+0x14] ;  /* 0x0000140802167981 */ /* 0x000f62000c1e1900 */
[----:B--2---:R-:W-:-:S03]  /*03c0*/  FFMA R19, R20, R19, R13 ;  /* 0x0000001314137223 */ /* 0x004fc6000000000d */
[----:B------:R-:W2:Y:S01]  /*03d0*/  LDG.E R20, desc[UR8][R2.64+0x18] ;  /* 0x0000180802147981 */ /* 0x000ea2000c1e1900 */
[----:B---3--:R-:W-:-:S03]  /*03e0*/  FFMA R27, R26, R27, R19 ;  /* 0x0000001b1a1b7223 */ /* 0x008fc60000000013 */
[----:B------:R-:W2:Y:S01]  /*03f0*/  LDG.E R19, desc[UR8][R4.64+-0x8] ;  /* 0xfffff80804137981 */ /* 0x000ea2000c1e1900 */
[----:B----4-:R-:W-:-:S03]  /*0400*/  FFMA R27, R18, R17, R27 ;  /* 0x00000011121b7223 */ /* 0x010fc6000000001b */
[----:B------:R-:W3:Y:S04]  /*0410*/  LDG.E R17, desc[UR8][R4.64+-0x4] ;  /* 0xfffffc0804117981 */ /* 0x000ee8000c1e1900 */
[----:B------:R-:W3:Y:S01]  /*0420*/  LDG.E R18, desc[UR8][R2.64+0x1c] ;  /* 0x00001c0802127981 */ /* 0x000ee2000c1e1900 */
[----:B-----5:R-:W-:-:S03]  /*0430*/  FFMA R26, R16, R15, R27 ;  /* 0x0000000f101a7223 */ /* 0x020fc6000000001b */
[----:B------:R-:W4:Y:S01]  /*0440*/  LDG.E R16, desc[UR8][R4.64] ;  /* 0x0000000804107981 */ /* 0x000f22000c1e1900 */
[----:B------:R-:W-:-:S03]  /*0450*/  FFMA R25, R25, R14, R26 ;  /* 0x0000000e19197223 */ /* 0x000fc6000000001a */
[----:B------:R-:W4:Y:S04]  /*0460*/  LDG.E R15, desc[UR8][R2.64+0x20] ;  /* 0x00002008020f7981 */ /* 0x000f28000c1e1900 */
[----:B------:R-:W5:Y:S04]  /*0470*/  LDG.E R14, desc[UR8][R4.64+0x4] ;  /* 0x00000408040e7981 */ /* 0x000f68000c1e1900 */
[----:B------:R-:W5:Y:S01]  /*0480*/  LDG.E R13, desc[UR8][R2.64+0x24] ;  /* 0x00002408020d7981 */ /* 0x000f62000c1e1900 */
[----:B------:R-:W-:-:S03]  /*0490*/  FFMA R25, R22, R21, R25 ;  /* 0x0000001516197223 */ /* 0x000fc60000000019 */
[----:B------:R-:W5:Y:S04]  /*04a0*/  LDG.E R22, desc[UR8][R4.64+0x8] ;  /* 0x0000080804167981 */ /* 0x000f68000c1e1900 */
[----:B------:R-:W5:Y:S01]  /*04b0*/  LDG.E R21, desc[UR8][R2.64+0x28] ;  /* 0x0000280802157981 */ /* 0x000f62000c1e1900 */
[----:B--2---:R-:W-:-:S03]  /*04c0*/  FFMA R25, R20, R19, R25 ;  /* 0x0000001314197223 */ /* 0x004fc60000000019 */
[----:B------:R-:W2:Y:S04]  /*04d0*/  LDG.E R20, desc[UR8][R4.64+0xc] ;  /* 0x00000c0804147981 */ /* 0x000ea8000c1e1900 */
[----:B------:R-:W2:Y:S01]  /*04e0*/  LDG.E R19, desc[UR8][R2.64+0x2c] ;  /* 0x00002c0802137981 */ /* 0x000ea2000c1e1900 */
[----:B---3--:R-:W-:-:S03]  /*04f0*/  FFMA R26, R18, R17, R25 ;  /* 0x00000011121a7223 */ /* 0x008fc60000000019 */
[----:B------:R-:W3:Y:S04]  /*0500*/  LDG.E R18, desc[UR8][R4.64+0x10] ;  /* 0x0000100804127981 */ /* 0x000ee8000c1e1900 */
[----:B------:R-:W3:Y:S01]  /*0510*/  LDG.E R17, desc[UR8][R2.64+0x30] ;  /* 0x0000300802117981 */ /* 0x000ee2000c1e1900 */
[----:B----4-:R-:W-:-:S03]  /*0520*/  FFMA R26, R15, R16, R26 ;  /* 0x000000100f1a7223 */ /* 0x010fc6000000001a */
[----:B------:R-:W4:Y:S04]  /*0530*/  LDG.E R16, desc[UR8][R4.64+0x14] ;  /* 0x0000140804107981 */ /* 0x000f28000c1e1900 */
[----:B------:R-:W4:Y:S01]  /*0540*/  LDG.E R15, desc[UR8][R2.64+0x34] ;  /* 0x00003408020f7981 */ /* 0x000f22000c1e1900 */
[----:B-----5:R-:W-:-:S03]  /*0550*/  FFMA R28, R13, R14, R26 ;  /* 0x0000000e0d1c7223 */ /* 0x020fc6000000001a */
[----:B------:R-:W5:Y:S04]  /*0560*/  LDG.E R13, desc[UR8][R4.64+0x18] ;  /* 0x00001808040d7981 */ /* 0x000f68000c1e1900 */
[----:B------:R-:W5:Y:S04]  /*0570*/  LDG.E R14, desc[UR8][R2.64+0x38] ;  /* 0x00003808020e7981 */ /* 0x000f68000c1e1900 */
[----:B------:R-:W5:Y:S04]  /*0580*/  LDG.E R25, desc[UR8][R2.64+0x3c] ;  /* 0x00003c0802197981 */ /* 0x000f68000c1e1900 */
[----:B------:R-:W5:Y:S01]  /*0590*/  LDG.E R26, desc[UR8][R4.64+0x1c] ;  /* 0x00001c08041a7981 */ /* 0x000f62000c1e1900 */
[----:B------:R-:W-:Y:S01]  /*05a0*/  FFMA R22, R21, R22, R28 ;  /* 0x0000001615167223 */ /* 0x000fe2000000001c */
[----:B------:R-:W-:-:S04]  /*05b0*/  IADD3 R12, PT, PT, R12, 0x10, RZ ;  /* 0x000000100c0c7810 */ /* 0x000fc80007ffe0ff */
[----:B------:R-:W-:Y:S01]  /*05c0*/  ISETP.NE.AND P0, PT, R12, RZ, PT ;  /* 0x000000ff0c00720c */ /* 0x000fe20003f05270 */
[----:B------:R-:W-:Y:S02]  /*05d0*/  VIADD R6, R6, 0x10 ;  /* 0x0000001006067836 */ /* 0x000fe40000000000 */
[----:B--2---:R-:W-:-:S04]  /*05e0*/  FFMA R20, R19, R20, R22 ;  /* 0x0000001413147223 */ /* 0x004fc80000000016 */
[----:B---3--:R-:W-:-:S04]  /*05f0*/  FFMA R18, R17, R18, R20 ;  /* 0x0000001211127223 */ /* 0x008fc80000000014 */
[----:B----4-:R-:W-:Y:S01]  /*0600*/  FFMA R15, R15, R16, R18 ;  /* 0x000000100f0f7223 */ /* 0x010fe20000000012 */
[----:B------:R-:W-:-:S03]  /*0610*/  IADD3 R16, P1, PT, R4, 0x40, RZ ;  /* 0x0000004004107810 */ /* 0x000fc60007f3e0ff */
[----:B-----5:R-:W-:Y:S01]  /*0620*/  FFMA R14, R14, R13, R15 ;  /* 0x0000000d0e0e7223 */ /* 0x020fe2000000000f */
[----:B------:R-:W-:-:S03]  /*0630*/  IADD3.X R17, PT, PT, RZ, R5, RZ, P1, !PT ;  /* 0x00000005ff117210 */ /* 0x000fc60000ffe4ff */
[----:B------:R-:W-:Y:S01]  /*0640*/  FFMA R13, R25, R26, R14 ;  /* 0x0000001a190d7223 */ /* 0x000fe2000000000e */
[----:B------:R-:W-:Y:S06]  /*0650*/  @P0 BRA `(.L_x_2) ;  /* 0xfffffffc00180947 */ /* 0x000fec000383ffff */
[----:B------:R-:W-:-:S07]  /*0660*/  MOV R6, R8 ;  /* 0x0000000800067202 */ /* 0x000fce0000000f00 */
.L_x_1:
[----:B------:R-:W-:-:S13]  /*0670*/  ISETP.NE.AND P0, PT, R23, RZ, PT ;  /* 0x000000ff1700720c */ /* 0x000fda0003f05270 */
[----:B------:R-:W-:Y:S05]  /*0680*/  @!P0 BRA `(.L_x_3) ;  /* 0x0000000400748947 */ /* 0x000fea0003800000 */
[----:B------:R-:W-:Y:S02]  /*0690*/  IADD3 R2, PT, PT, R23, -0x1, RZ ;  /* 0xffffffff17027810 */ /* 0x000fe40007ffe0ff */
[----:B------:R-:W-:Y:S02]  /*06a0*/  ISETP.NE.AND P0, PT, R24, RZ, PT ;  /* 0x000000ff1800720c */ /* 0x000fe40003f05270 */
[----:B------:R-:W-:-:S13]  /*06b0*/  ISETP.GE.U32.AND P1, PT, R2, 0x7, PT ;  /* 0x000000070200780c */ /* 0x000fda0003f26070 */
[----:B------:R-:W-:Y:S05]  /*06c0*/  @!P1 BRA `(.L_x_4) ;  /* 0x0000000000909947 */ /* 0x000fea0003800000 */
[----:B------:R-:W0:Y:S01]  /*06d0*/  LDC.64 R18, c[0x0][0x388] ;  /* 0x0000e200ff127b82 */ /* 0x000e220000000a00 */
[----:B------:R-:W-:Y:S02]  /*06e0*/  IADD3 R15, PT, PT, R6, UR10, RZ ;  /* 0x0000000a060f7c10 */ /* 0x000fe4000fffe0ff */
[----:B------:R-:W-:-:S05]  /*06f0*/  IADD3 R5, PT, PT, R11, R6, RZ ;  /* 0x000000060b057210 */ /* 0x000fca0007ffe0ff */
[----:B------:R-:W1:Y:S01]  /*0700*/  LDC.64 R2, c[0x0][0x380] ;  /* 0x0000e000ff027b82 */ /* 0x000e620000000a00 */
[----:B0-----:R-:W-:-:S05]  /*0710*/  IMAD.WIDE.U32 R18, R15, 0x4, R18 ;  /* 0x000000040f127825 */ /* 0x001fca00078e0012 */
[----:B------:R-:W2:Y:S01]  /*0720*/  LDG.E R22, desc[UR8][R18.64] ;  /* 0x0000000812167981 */ /* 0x000ea2000c1e1900 */
[----:B-1----:R-:W-:Y:S02]  /*0730*/  IMAD.WIDE R2, R5, 0x4, R2 ;  /* 0x0000000405027825 */ /* 0x002fe400078e0202 */
[----:B------:R-:W0:Y:S03]  /*0740*/  LDC.64 R4, c[0x0][0x388] ;  /* 0x0000e200ff047b82 */ /* 0x000e260000000a00 */
[----:B------:R-:W2:Y:S01]  /*0750*/  LDG.E R20, desc[UR8][R2.64] ;  /* 0x0000000802147981 */ /* 0x000ea2000c1e1900 */
[----:B------:R-:W-:-:S03]  /*0760*/  IADD3 R12, P1, PT, R6, UR10, RZ ;  /* 0x0000000a060c7c10 */ /* 0x000fc6000ff3e0ff */
[----:B------:R-:W3:Y:S02]  /*0770*/  LDG.E R16, desc[UR8][R2.64+0xc] ;  /* 0x00000c0802107981 */ /* 0x000ee4000c1e1900 */
[----:B------:R-:W-:Y:S02]  /*0780*/  IMAD.X R14, RZ, RZ, RZ, P1 ;  /* 0x000000ffff0e7224 */ /* 0x000fe400008e06ff */
[----:B------:R-:W4:Y:S01]  /*0790*/  LDG.E R18, desc[UR8][R2.64+0x10] ;  /* 0x0000100802127981 */ /* 0x000f22000c1e1900 */
[----:B0-----:R-:W-:-:S04]  /*07a0*/  LEA R4, P1, R12, R4, 0x2 ;  /* 0x000000040c047211 */ /* 0x001fc800078210ff */
[----:B------:R-:W-:Y:S02]  /*07b0*/  LEA.HI.X R5, R12, R5, R14, 0x2, P1 ;  /* 0x000000050c057211 */ /* 0x000fe400008f140e */
[----:B------:R-:W5:Y:S04]  /*07c0*/  LDG.E R12, desc[UR8][R2.64+0x4] ;  /* 0x00000408020c7981 */ /* 0x000f68000c1e1900 */
[----:B------:R-:W5:Y:S04]  /*07d0*/  LDG.E R15, desc[UR8][R4.64+0x4] ;  /* 0x00000408040f7981 */ /* 0x000f68000c1e1900 */
[----:B------:R-:W3:Y:S04]  /*07e0*/  LDG.E R14, desc[UR8][R2.64+0x8] ;  /* 0x00000808020e7981 */ /* 0x000ee8000c1e1900 */
[----:B------:R-:W3:Y:S04]  /*07f0*/  LDG.E R17, desc[UR8][R4.64+0x8] ;  /* 0x0000080804117981 */ /* 0x000ee8000c1e1900 */
[----:B------:R-:W4:Y:S04]  /*0800*/  LDG.E R19, desc[UR8][R4.64+0xc] ;  /* 0x00000c0804137981 */ /* 0x000f28000c1e1900 */
[----:B------:R-:W4:Y:S04]  /*0810*/  LDG.E R21, desc[UR8][R4.64+0x10] ;  /* 0x0000100804157981 */ /* 0x000f28000c1e1900 */
[----:B------:R-:W4:Y:S04]  /*0820*/  LDG.E R25, desc[UR8][R4.64+0x14] ;  /* 0x0000140804197981 */ /* 0x000f28000c1e1900 */
[----:B------:R-:W4:Y:S04]  /*0830*/  LDG.E R26, desc[UR8][R4.64+0x18] ;  /* 0x00001808041a7981 */ /* 0x000f28000c1e1900 */
[----:B------:R-:W4:Y:S01]  /*0840*/  LDG.E R27, desc[UR8][R4.64+0x1c] ;  /* 0x00001c08041b7981 */ /* 0x000f22000c1e1900 */
[----:B--2---:R-:W-:-:S03]  /*0850*/  FFMA R29, R20, R22, R13 ;  /* 0x00000016141d7223 */ /* 0x004fc6000000000d */
[----:B------:R-:W2:Y:S04]  /*0860*/  LDG.E R20, desc[UR8][R2.64+0x14] ;  /* 0x0000140802147981 */ /* 0x000ea8000c1e1900 */
[----:B------:R-:W2:Y:S04]  /*0870*/  LDG.E R13, desc[UR8][R2.64+0x18] ;  /* 0x00001808020d7981 */ /* 0x000ea8000c1e1900 */
[----:B------:R-:W2:Y:S01]  /*0880*/  LDG.E R22, desc[UR8][R2.64+0x1c] ;  /* 0x00001c0802167981 */ /* 0x000ea2000c1e1900 */
[----:B-----5:R-:W-:-:S04]  /*0890*/  FFMA R15, R12, R15, R29 ;  /* 0x0000000f0c0f7223 */ /* 0x020fc8000000001d */
[----:B---3--:R-:W-:-:S04]  /*08a0*/  FFMA R15, R14, R17, R15 ;  /* 0x000000110e0f7223 */ /* 0x008fc8000000000f */
[----:B----4-:R-:W-:-:S04]  /*08b0*/  FFMA R15, R16, R19, R15 ;  /* 0x00000013100f7223 */ /* 0x010fc8000000000f */
[----:B------:R-:W-:Y:S01]  /*08c0*/  FFMA R15, R18, R21, R15 ;  /* 0x00000015120f7223 */ /* 0x000fe2000000000f */
[----:B------:R-:W-:-:S03]  /*08d0*/  IADD3 R6, PT, PT, R6, 0x8, RZ ;  /* 0x0000000806067810 */ /* 0x000fc60007ffe0ff */
[----:B--2---:R-:W-:-:S04]  /*08e0*/  FFMA R20, R20, R25, R15 ;  /* 0x0000001914147223 */ /* 0x004fc8000000000f */
[----:B------:R-:W-:-:S04]  /*08f0*/  FFMA R13, R13, R26, R20 ;  /* 0x0000001a0d0d7223 */ /* 0x000fc80000000014 */
[----:B------:R-:W-:-:S07]  /*0900*/  FFMA R13, R22, R27, R13 ;  /* 0x0000001b160d7223 */ /* 0x000fce000000000d */
.L_x_4:
[----:B------:R-:W-:Y:S05]  /*0910*/  @!P0 BRA `(.L_x_3) ;  /* 0x0000000000d08947 */ /* 0x000fea0003800000 */
[----:B------:R-:W-:Y:S02]  /*0920*/  IADD3 R2, PT, PT, R24, -0x1, RZ ;  /* 0xffffffff18027810 */ /* 0x000fe40007ffe0ff */
[----:B------:R-:W-:Y:S02]  /*0930*/  ISETP.NE.AND P0, PT, R9, RZ, PT ;  /* 0x000000ff0900720c */ /* 0x000fe40003f05270 */
[----:B------:R-:W-:-:S13]  /*0940*/  ISETP.GE.U32.AND P1, PT, R2, 0x3, PT ;  /* 0x000000030200780c */ /* 0x000fda0003f26070 */
[----:B------:R-:W-:Y:S05]  /*0950*/  @!P1 BRA `(.L_x_5) ;  /* 0x0000000000609947 */ /* 0x000fea0003800000 */
[----:B------:R-:W0:Y:S01]  /*0960*/  LDC.64 R4, c[0x0][0x388] ;  /* 0x0000e200ff047b82 */ /* 0x000e220000000a00 */
[C---:B------:R-:W-:Y:S02]  /*0970*/  IADD3 R19, PT, PT, R6.reuse, UR10, RZ ;  /* 0x0000000a06137c10 */ /* 0x040fe4000fffe0ff */
[----:B------:R-:W-:Y:S02]  /*0980*/  IADD3 R12, P1, PT, R6, UR10, RZ ;  /* 0x0000000a060c7c10 */ /* 0x000fe4000ff3e0ff */
[----:B------:R-:W-:-:S03]  /*0990*/  IADD3 R17, PT, PT, R11, R6, RZ ;  /* 0x000000060b117210 */ /* 0x000fc60007ffe0ff */
[----:B------:R-:W1:Y:S01]  /*09a0*/  LDC.64 R2, c[0x0][0x388] ;  /* 0x0000e200ff027b82 */ /* 0x000e620000000a00 */
[----:B------:R-:W-:-:S07]  /*09b0*/  IMAD.X R16, RZ, RZ, RZ, P1 ;  /* 0x000000ffff107224 */ /* 0x000fce00008e06ff */
[----:B------:R-:W2:Y:S01]  /*09c0*/  LDC.64 R14, c[0x0][0x380] ;  /* 0x0000e000ff0e7b82 */ /* 0x000ea20000000a00 */
[----:B0-----:R-:W-:-:S06]  /*09d0*/  IMAD.WIDE.U32 R4, R19, 0x4, R4 ;  /* 0x0000000413047825 */ /* 0x001fcc00078e0004 */
[----:B------:R-:W3:Y:S01]  /*09e0*/  LDG.E R4, desc[UR8][R4.64] ;  /* 0x0000000804047981 */ /* 0x000ee2000c1e1900 */
[----:B-1----:R-:W-:-:S04]  /*09f0*/  LEA R2, P1, R12, R2, 0x2 ;  /* 0x000000020c027211 */ /* 0x002fc800078210ff */
[----:B------:R-:W-:Y:S01]  /*0a00*/  LEA.HI.X R3, R12, R3, R16, 0x2, P1 ;  /* 0x000000030c037211 */ /* 0x000fe200008f1410 */
[----:B--2---:R-:W-:-:S04]  /*0a10*/  IMAD.WIDE R14, R17, 0x4, R14 ;  /* 0x00000004110e7825 */ /* 0x004fc800078e020e */
[----:B------:R-:W2:Y:S04]  /*0a20*/  LDG.E R16, desc[UR8][R2.64+0x4] ;  /* 0x0000040802107981 */ /* 0x000ea8000c1e1900 */
[----:B------:R-:W3:Y:S04]  /*0a30*/  LDG.E R12, desc[UR8][R14.64] ;  /* 0x000000080e0c7981 */ /* 0x000ee8000c1e1900 */
[----:B------:R-:W2:Y:S04]  /*0a40*/  LDG.E R17, desc[UR8][R14.64+0x4] ;  /* 0x000004080e117981 */ /* 0x000ea8000c1e1900 */
[----:B------:R-:W4:Y:S04]  /*0a50*/  LDG.E R19, desc[UR8][R14.64+0x8] ;  /* 0x000008080e137981 */ /* 0x000f28000c1e1900 */
[----:B------:R-:W4:Y:S04]  /*0a60*/  LDG.E R18, desc[UR8][R2.64+0x8] ;  /* 0x0000080802127981 */ /* 0x000f28000c1e1900 */
[----:B------:R-:W5:Y:S04]  /*0a70*/  LDG.E R21, desc[UR8][R14.64+0xc] ;  /* 0x00000c080e157981 */ /* 0x000f68000c1e1900 */
[----:B------:R-:W5:Y:S01]  /*0a80*/  LDG.E R20, desc[UR8][R2.64+0xc] ;  /* 0x00000c0802147981 */ /* 0x000f62000c1e1900 */
[----:B------:R-:W-:Y:S01]  /*0a90*/  IADD3 R6, PT, PT, R6, 0x4, RZ ;  /* 0x0000000406067810 */ /* 0x000fe20007ffe0ff */
[----:B---3--:R-:W-:-:S04]  /*0aa0*/  FFMA R12, R12, R4, R13 ;  /* 0x000000040c0c7223 */ /* 0x008fc8000000000d */
[----:B--2---:R-:W-:-:S04]  /*0ab0*/  FFMA R12, R17, R16, R12 ;  /* 0x00000010110c7223 */ /* 0x004fc8000000000c */
[----:B----4-:R-:W-:-:S04]  /*0ac0*/  FFMA R12, R19, R18, R12 ;  /* 0x00000012130c7223 */ /* 0x010fc8000000000c */
[----:B-----5:R-:W-:-:S07]  /*0ad0*/  FFMA R13, R21, R20, R12 ;  /* 0x00000014150d7223 */ /* 0x020fce000000000c */
.L_x_5:
[----:B------:R-:W-:Y:S05]  /*0ae0*/  @!P0 BRA `(.L_x_3) ;  /* 0x00000000005c8947 */ /* 0x000fea0003800000 */
[----:B------:R-:W0:Y:S01]  /*0af0*/  LDC.64 R4, c[0x0][0x388] ;  /* 0x0000e200ff047b82 */ /* 0x000e220000000a00 */
[----:B------:R-:W-:Y:S02]  /*0b00*/  IADD3 R15, PT, PT, R6, UR10, RZ ;  /* 0x0000000a060f7c10 */ /* 0x000fe4000fffe0ff */
[----:B------:R-:W-:-:S05]  /*0b10*/  IADD3 R11, PT, PT, R11, R6, RZ ;  /* 0x000000060b0b7210 */ /* 0x000fca0007ffe0ff */
[----:B------:R-:W1:Y:S01]  /*0b20*/  LDC.64 R2, c[0x0][0x380] ;  /* 0x0000e000ff027b82 */ /* 0x000e620000000a00 */
[----:B0-----:R-:W-:-:S06]  /*0b30*/  IMAD.WIDE.U32 R4, R15, 0x4, R4 ;  /* 0x000000040f047825 */ /* 0x001fcc00078e0004 */
[----:B------:R-:W2:Y:S01]  /*0b40*/  LDG.E R4, desc[UR8][R4.64] ;  /* 0x0000000804047981 */ /* 0x000ea2000c1e1900 */
[----:B-1----:R-:W-:-:S05]  /*0b50*/  IMAD.WIDE R2, R11, 0x4, R2 ;  /* 0x000000040b027825 */ /* 0x002fca00078e0202 */
[----:B------:R-:W2:Y:S01]  /*0b60*/  LDG.E R12, desc[UR8][R2.64] ;  /* 0x00000008020c7981 */ /* 0x000ea2000c1e1900 */
[----:B------:R-:W-:Y:S01]  /*0b70*/  ISETP.NE.AND P0, PT, R9, 0x1, PT ;  /* 0x000000010900780c */ /* 0x000fe20003f05270 */
[----:B--2---:R-:W-:-:S12]  /*0b80*/  FFMA R13, R12, R4, R13 ;  /* 0x000000040c0d7223 */ /* 0x004fd8000000000d */
[----:B------:R-:W-:Y:S05]  /*0b90*/  @!P0 BRA `(.L_x_3) ;  /* 0x0000000000308947 */ /* 0x000fea0003800000 */
[----:B------:R-:W0:Y:S01]  /*0ba0*/  LDC.64 R14, c[0x0][0x388] ;  /* 0x0000e200ff0e7b82 */ /* 0x000e220000000a00 */
[----:B------:R-:W-:Y:S02]  /*0bb0*/  IADD3 R5, P1, PT, R6, UR10, RZ ;  /* 0x0000000a06057c10 */ /* 0x000fe4000ff3e0ff */
[----:B------:R-:W-:Y:S02]  /*0bc0*/  ISETP.NE.AND P0, PT, R9, 0x2, PT ;  /* 0x000000020900780c */ /* 0x000fe40003f05270 */
[----:B------:R-:W-:-:S11]  /*0bd0*/  IADD3.X R6, PT, PT, RZ, RZ, RZ, P1, !PT ;  /* 0x000000ffff067210 */ /* 0x000fd60000ffe4ff */
[----:B------:R-:W2:Y:S01]  /*0be0*/  @P0 LDG.E R12, desc[UR8][R2.64+0x8] ;  /* 0x00000808020c0981 */ /* 0x000ea2000c1e1900 */
[----:B0-----:R-:W-:-:S04]  /*0bf0*/  LEA R4, P1, R5, R14, 0x2 ;  /* 0x0000000e05047211 */ /* 0x001fc800078210ff */
[----:B------:R-:W-:Y:S02]  /*0c00*/  LEA.HI.X R5, R5, R15, R6, 0x2, P1 ;  /* 0x0000000f05057211 */ /* 0x000fe400008f1406 */
[----:B------:R-:W3:Y:S04]  /*0c10*/  LDG.E R6, desc[UR8][R2.64+0x4] ;  /* 0x0000040802067981 */ /* 0x000ee8000c1e1900 */
[----:B------:R-:W3:Y:S04]  /*0c20*/  LDG.E R11, desc[UR8][R4.64+0x4] ;  /* 0x00000408040b7981 */ /* 0x000ee8000c1e1900 */
[----:B------:R-:W2:Y:S01]  /*0c30*/  @P0 LDG.E R14, desc[UR8][R4.64+0x8] ;  /* 0x00000808040e0981 */ /* 0x000ea2000c1e1900 */
[----:B---3--:R-:W-:-:S04]  /*0c40*/  FFMA R13, R6, R11, R13 ;  /* 0x0000000b060d7223 */ /* 0x008fc8000000000d */
[----:B--2---:R-:W-:-:S07]  /*0c50*/  @P0 FFMA R13, R12, R14, R13 ;  /* 0x0000000e0c0d0223 */ /* 0x004fce000000000d */
.L_x_3:
[----:B------:R-:W-:Y:S05]  /*0c60*/  BRA.U UP0, `(.L_x_6) ;  /* 0xfffffff5004c7547 */ /* 0x000fea000b83ffff */
.L_x_0:
[----:B------:R-:W0:Y:S01]  /*0c70*/  LDC.64 R2, c[0x0][0x390] ;  /* 0x0000e400ff027b82 */ /* 0x000e220000000a00 */
[----:B------:R-:W1:Y:S02]  /*0c80*/  LDCU UR4, c[0x0][0x3ac] ;  /* 0x00007580ff0477ac */ /* 0x000e640008000800 */
[----:B-1----:R-:W-:-:S04]  /*0c90*/  IMAD R7, R7, UR4, R0 ;  /* 0x0000000407077c24 */ /* 0x002fc8000f8e0200 */
[----:B0-----:R-:W-:-:S05]  /*0ca0*/  IMAD.WIDE R2, R7, 0x4, R2 ;  /* 0x0000000407027825 */ /* 0x001fca00078e0202 */
[----:B------:R-:W-:Y:S01]  /*0cb0*/  STG.E desc[UR8][R2.64], R13 ;  /* 0x0000000d02007986 */ /* 0x000fe2000c101908 */
[----:B------:R-:W-:Y:S05]  /*0cc0*/  EXIT ;  /* 0x000000000000794d */ /* 0x000fea0003800000 */
.L_x_7:
[----:B------:R-:W-:-:S00]  /*0cd0*/  BRA `(.L_x_7) ;  /* 0xfffffffc00fc7947 */ /* 0x000fc0000383ffff */
[----:B------:R-:W-:-:S00]  /*0ce0*/  NOP ;  /* 0x0000000000007918 */ /* 0x000fc00000000000 */
        /* <DEDUP_REMOVED lines=9> */
.L_x_8:


//--------------------- .nv.shared.reserved.0     --------------------------
	.section	.nv.shared.reserved.0,"aw",@nobits
	.weak		__nv_reservedSMEM_offset_0_alias
	.size		__nv_reservedSMEM_offset_0_alias, 0, 64
	.other		__nv_reservedSMEM_offset_0_alias,@"STO_CUDA_RESERVED_SHARED STV_DEFAULT"
__nv_reservedSMEM_offset_0_alias:
	.zero		0
	.zero		64


//--------------------- .nv.constant0._Z14conv_2d_kernelPKfS0_Pfiiiiii --------------------------
	.section	.nv.constant0._Z14conv_2d_kernelPKfS0_Pfiiiiii,"a",@progbits
	.sectionflags	@""
	.align	4
.nv.constant0._Z14conv_2d_kernelPKfS0_Pfiiiiii:
	.zero		944


//--------------------- SYMBOLS --------------------------

	.type		.nv.reservedSmem.offset0,@object
	.size		.nv.reservedSmem.offset0,0x4
